	.headerflags	@"EF_CUDA_TEXMODE_UNIFIED EF_CUDA_64BIT_ADDRESS EF_CUDA_ACCELERATORS EF_CUDA_SM90 EF_CUDA_VIRTUAL_SM(EF_CUDA_SM90)"
	.elftype	@"ET_EXEC"


//--------------------- .nv.info                  --------------------------
	.section	.nv.info,"",@"SHT_CUDA_INFO"
	.align	4


	//----- nvinfo : EIATTR_REGCOUNT
	.align		4
        /*0000*/ 	.byte	0x04, 0x2f
        /*0002*/ 	.short	(.L_3 - .L_2)
	.align		4
.L_2:
        /*0004*/ 	.word	index@(triton_poi_fused__native_batch_norm_legit_no_training_hardtanh_11)
        /*0008*/ 	.word	0x00000016


	//----- nvinfo : EIATTR_FRAME_SIZE
	.align		4
.L_3:
        /*000c*/ 	.byte	0x04, 0x11
        /*000e*/ 	.short	(.L_5 - .L_4)
	.align		4
.L_4:
        /*0010*/ 	.word	index@(triton_poi_fused__native_batch_norm_legit_no_training_hardtanh_11)
        /*0014*/ 	.word	0x00000000


	//----- nvinfo : EIATTR_MIN_STACK_SIZE
	.align		4
.L_5:
        /*0018*/ 	.byte	0x04, 0x12
        /*001a*/ 	.short	(.L_7 - .L_6)
	.align		4
.L_6:
        /*001c*/ 	.word	index@(triton_poi_fused__native_batch_norm_legit_no_training_hardtanh_11)
        /*0020*/ 	.word	0x00000000
.L_7:


//--------------------- .nv.info.triton_poi_fused__native_batch_norm_legit_no_training_hardtanh_11 --------------------------
	.section	.nv.info.triton_poi_fused__native_batch_norm_legit_no_training_hardtanh_11,"",@"SHT_CUDA_INFO"
	.sectionflags	@""
	.align	4


	//----- nvinfo : EIATTR_CUDA_API_VERSION
	.align		4
        /*0000*/ 	.byte	0x04, 0x37
        /*0002*/ 	.short	(.L_9 - .L_8)
.L_8:
        /*0004*/ 	.word	0x00000080


	//----- nvinfo : EIATTR_KPARAM_INFO
	.align		4
.L_9:
        /*0008*/ 	.byte	0x04, 0x17
        /*000a*/ 	.short	(.L_11 - .L_10)
.L_10:
        /*000c*/ 	.word	0x00000000
        /*0010*/ 	.short	0x0006
        /*0012*/ 	.short	0x0030
        /*0014*/ 	.byte	0x00, 0xf4, 0x21, 0x00


	//----- nvinfo : EIATTR_KPARAM_INFO
	.align		4
.L_11:
        /*0018*/ 	.byte	0x04, 0x17
        /*001a*/ 	.short	(.L_13 - .L_12)
.L_12:
        /*001c*/ 	.word	0x00000000
        /*0020*/ 	.short	0x0005
        /*0022*/ 	.short	0x0028
        /*0024*/ 	.byte	0x00, 0xf0, 0x11, 0x00


	//----- nvinfo : EIATTR_KPARAM_INFO
	.align		4
.L_13:
        /*0028*/ 	.byte	0x04, 0x17
        /*002a*/ 	.short	(.L_15 - .L_14)
.L_14:
        /*002c*/ 	.word	0x00000000
        /*0030*/ 	.short	0x0004
        /*0032*/ 	.short	0x0020
        /*0034*/ 	.byte	0x00, 0xf4, 0x21, 0x00


	//----- nvinfo : EIATTR_KPARAM_INFO
	.align		4
.L_15:
        /*0038*/ 	.byte	0x04, 0x17
        /*003a*/ 	.short	(.L_17 - .L_16)
.L_16:
        /*003c*/ 	.word	0x00000000
        /*0040*/ 	.short	0x0003
        /*0042*/ 	.short	0x0018
        /*0044*/ 	.byte	0x00, 0xf4, 0x21, 0x00


	//----- nvinfo : EIATTR_KPARAM_INFO
	.align		4
.L_17:
        /*0048*/ 	.byte	0x04, 0x17
        /*004a*/ 	.short	(.L_19 - .L_18)
.L_18:
        /*004c*/ 	.word	0x00000000
        /*0050*/ 	.short	0x0002
        /*0052*/ 	.short	0x0010
        /*0054*/ 	.byte	0x00, 0xf4, 0x21, 0x00


	//----- nvinfo : EIATTR_KPARAM_INFO
	.align		4
.L_19:
        /*0058*/ 	.byte	0x04, 0x17
        /*005a*/ 	.short	(.L_21 - .L_20)
.L_20:
        /*005c*/ 	.word	0x00000000
        /*0060*/ 	.short	0x0001
        /*0062*/ 	.short	0x0008
        /*0064*/ 	.byte	0x00, 0xf4, 0x21, 0x00


	//----- nvinfo : EIATTR_KPARAM_INFO
	.align		4
.L_21:
        /*0068*/ 	.byte	0x04, 0x17
        /*006a*/ 	.short	(.L_23 - .L_22)
.L_22:
        /*006c*/ 	.word	0x00000000
        /*0070*/ 	.short	0x0000
        /*0072*/ 	.short	0x0000
        /*0074*/ 	.byte	0x00, 0xf4, 0x21, 0x00


	//----- nvinfo : EIATTR_SPARSE_MMA_MASK
	.align		4
.L_23:
        /*0078*/ 	.byte	0x03, 0x50
        /*007a*/ 	.short	0x0000


	//----- nvinfo : EIATTR_MAXREG_COUNT
	.align		4
        /*007c*/ 	.byte	0x03, 0x1b
        /*007e*/ 	.short	0x00ff


	//----- nvinfo : EIATTR_EXIT_INSTR_OFFSETS
	.align		4
        /*0080*/ 	.byte	0x04, 0x1c
        /*0082*/ 	.short	(.L_25 - .L_24)


	//   ....[0]....
.L_24:
        /*0084*/ 	.word	0x000004e0


	//   ....[1]....
        /*0088*/ 	.word	0x00000500


	//----- nvinfo : EIATTR_REQNTID
	.align		4
.L_25:
        /*008c*/ 	.byte	0x04, 0x10
        /*008e*/ 	.short	(.L_27 - .L_26)
.L_26:
        /*0090*/ 	.word	0x00000100
        /*0094*/ 	.word	0x00000001
        /*0098*/ 	.word	0x00000001


	//----- nvinfo : EIATTR_CBANK_PARAM_SIZE
	.align		4
.L_27:
        /*009c*/ 	.byte	0x03, 0x19
        /*009e*/ 	.short	0x0038


	//----- nvinfo : EIATTR_PARAM_CBANK
	.align		4
        /*00a0*/ 	.byte	0x04, 0x0a
        /*00a2*/ 	.short	(.L_29 - .L_28)
	.align		4
.L_28:
        /*00a4*/ 	.word	index@(.nv.constant0.triton_poi_fused__native_batch_norm_legit_no_training_hardtanh_11)
        /*00a8*/ 	.short	0x0210
        /*00aa*/ 	.short	0x0038


	//----- nvinfo : EIATTR_SW_WAR
	.align		4
.L_29:
        /*00ac*/ 	.byte	0x04, 0x36
        /*00ae*/ 	.short	(.L_31 - .L_30)
.L_30:
        /*00b0*/ 	.word	0x00000008
.L_31:


//--------------------- .nv.callgraph             --------------------------
	.section	.nv.callgraph,"",@"SHT_CUDA_CALLGRAPH"
	.align	4
	.sectionentsize	8
	.align		4
        /*0000*/ 	.word	0x00000000
	.align		4
        /*0004*/ 	.word	0xffffffff
	.align		4
        /*0008*/ 	.word	0x00000000
	.align		4
        /*000c*/ 	.word	0xfffffffe
	.align		4
        /*0010*/ 	.word	0x00000000
	.align		4
        /*0014*/ 	.word	0xfffffffd
	.align		4
        /*0018*/ 	.word	0x00000000
	.align		4
        /*001c*/ 	.word	0xfffffffc


//--------------------- .nv.constant4             --------------------------
	.section	.nv.constant4,"a",@progbits
	.align	8
	.align		8
.nv.constant4:
        /*0000*/ 	.dword	_$_str
	.align		8
        /*0008*/ 	.dword	_$_str_$_2


//--------------------- .text.triton_poi_fused__native_batch_norm_legit_no_training_hardtanh_11 --------------------------
	.section	.text.triton_poi_fused__native_batch_norm_legit_no_training_hardtanh_11,"ax",@progbits
	.align	128
        .global         triton_poi_fused__native_batch_norm_legit_no_training_hardtanh_11
        .type           triton_poi_fused__native_batch_norm_legit_no_training_hardtanh_11,@function
        .size           triton_poi_fused__native_batch_norm_legit_no_training_hardtanh_11,(.L_x_1 - triton_poi_fused__native_batch_norm_legit_no_training_hardtanh_11)
        .other          triton_poi_fused__native_batch_norm_legit_no_training_hardtanh_11,@"STO_CUDA_ENTRY STV_DEFAULT"
triton_poi_fused__native_batch_norm_legit_no_training_hardtanh_11:
.text.triton_poi_fused__native_batch_norm_legit_no_training_hardtanh_11:
[----:B------:R-:W0:Y:S01]  /*0000*/  LDC R1, c[0x0][0x28] ;  /* 0x00000a00ff017b82 */ /* 0x000e220000000800 */
[----:B------:R-:W1:Y:S07]  /*0010*/  S2R R0, SR_TID.X ;  /* 0x0000000000007919 */ /* 0x000e6e0000002100 */
[----:B------:R-:W2:Y:S01]  /*0020*/  LDC.64 R8, c[0x0][0x220] ;  /* 0x00008800ff087b82 */ /* 0x000ea20000000a00 */
[----:B------:R-:W-:Y:S01]  /*0030*/  UMOV UR4, 0xf0 ;  /* 0x000000f000047882 */ /* 0x000fe20000000000 */
[----:B------:R-:W3:Y:S01]  /*0040*/  S2R R11, SR_CTAID.X ;  /* 0x00000000000b7919 */ /* 0x000ee20000002500 */
[----:B------:R-:W-:Y:S01]  /*0050*/  USHF.R.U32 UR8, UR4, 0x4, URZ ;  /* 0x0000000404087899 */ /* 0x000fe2000800163f */
[----:B------:R-:W-:-:S03]  /*0060*/  UMOV UR9, 0x140 ;  /* 0x0000014000097882 */ /* 0x000fc60000000000 */
[----:B------:R-:W-:-:S04]  /*0070*/  ULOP3.LUT UR9, UR9, 0xf, UR8, 0xf8, !UPT ;  /* 0x0000000f09097892 */ /* 0x000fc8000f8ef808 */
[----:B------:R-:W-:Y:S01]  /*0080*/  USHF.L.U32 UR9, UR9, 0x14, URZ ;  /* 0x0000001409097899 */ /* 0x000fe2000800063f */
[----:B------:R-:W-:Y:S01]  /*0090*/  UMOV UR8, URZ ;  /* 0x0000003f00087c82 */ /* 0x000fe20008000000 */
[----:B------:R-:W4:Y:S08]  /*00a0*/  LDC.64 R14, c[0x0][0x218] ;  /* 0x00008600ff0e7b82 */ /* 0x000f300000000a00 */
[----:B------:R-:W5:Y:S08]  /*00b0*/  LDC.64 R16, c[0x0][0x228] ;  /* 0x00008a00ff107b82 */ /* 0x000f700000000a00 */
[----:B------:R-:W0:Y:S01]  /*00c0*/  LDC.64 R18, c[0x0][0x230] ;  /* 0x00008c00ff127b82 */ /* 0x000e220000000a00 */
[----:B-1----:R-:W-:-:S07]  /*00d0*/  SHF.L.U32 R0, R0, 0x1, RZ ;  /* 0x0000000100007819 */ /* 0x002fce00000006ff */
[----:B------:R-:W1:Y:S01]  /*00e0*/  LDC.64 R6, c[0x0][0x210] ;  /* 0x00008400ff067b82 */ /* 0x000e620000000a00 */
[----:B------:R-:W-:-:S04]  /*00f0*/  LOP3.LUT R0, R0, 0x1fe, RZ, 0xc0, !PT ;  /* 0x000001fe00007812 */ /* 0x000fc800078ec0ff */
[----:B---3--:R-:W-:-:S04]  /*0100*/  LEA R11, R11, R0, 0x9 ;  /* 0x000000000b0b7211 */ /* 0x008fc800078e48ff */
[C---:B------:R-:W-:Y:S01]  /*0110*/  ISETP.GE.AND P0, PT, R11.reuse, 0x24c00, PT ;  /* 0x00024c000b00780c */ /* 0x040fe20003f06270 */
[----:B------:R-:W-:-:S05]  /*0120*/  IMAD.HI R0, R11, 0x2aaaaaab, RZ ;  /* 0x2aaaaaab0b007827 */ /* 0x000fca00078e02ff */
[----:B------:R-:W-:-:S04]  /*0130*/  SHF.R.U32.HI R3, RZ, 0x1f, R0 ;  /* 0x0000001fff037819 */ /* 0x000fc80000011600 */
[----:B------:R-:W-:Y:S02]  /*0140*/  LEA.HI R0, R0, R3, RZ, 0x1b ;  /* 0x0000000300007211 */ /* 0x000fe400078fd8ff */
[----:B------:R-:W-:-:S03]  /*0150*/  CS2R R2, SRZ ;  /* 0x0000000000027805 */ /* 0x000fc6000001ff00 */
[----:B------:R-:W-:-:S04]  /*0160*/  IMAD R5, R0, -0xc0, R11 ;  /* 0xffffff4000057824 */ /* 0x000fc800078e020b */
[----:B--2---:R-:W-:-:S05]  /*0170*/  IMAD.WIDE R8, R5, 0x4, R8 ;  /* 0x0000000405087825 */ /* 0x004fca00078e0208 */
[----:B------:R2:W3:Y:S01]  /*0180*/  @!P0 LDG.E.EL.64 R2, desc[UR8][R8.64] ;  /* 0x0000000808028981 */ /* 0x0004e2000c2e1b00 */
[C---:B----4-:R-:W-:Y:S01]  /*0190*/  IMAD.WIDE R14, R5.reuse, 0x4, R14 ;  /* 0x00000004050e7825 */ /* 0x050fe200078e020e */
[----:B------:R-:W-:Y:S01]  /*01a0*/  CS2R R12, SRZ ;  /* 0x00000000000c7805 */ /* 0x000fe2000001ff00 */
[----:B------:R-:W-:Y:S02]  /*01b0*/  ULDC.64 UR6, c[0x0][0x208] ;  /* 0x0000820000067ab9 */ /* 0x000fe40000000a00 */
[----:B-----5:R-:W-:-:S04]  /*01c0*/  IMAD.WIDE R16, R5, 0x4, R16 ;  /* 0x0000000405107825 */ /* 0x020fc800078e0210 */
[----:B0-----:R-:W-:Y:S01]  /*01d0*/  IMAD.WIDE R18, R5, 0x4, R18 ;  /* 0x0000000405127825 */ /* 0x001fe200078e0212 */
[----:B------:R-:W-:-:S03]  /*01e0*/  CS2R R4, SRZ ;  /* 0x0000000000047805 */ /* 0x000fc6000001ff00 */
[----:B-1----:R-:W-:Y:S01]  /*01f0*/  IMAD.WIDE R6, R11, 0x4, R6 ;  /* 0x000000040b067825 */ /* 0x002fe200078e0206 */
[----:B------:R-:W-:Y:S01]  /*0200*/  USHF.R.U32 UR4, UR4, 0x4, URZ ;  /* 0x0000000404047899 */ /* 0x000fe2000800163f */
[----:B------:R-:W-:-:S03]  /*0210*/  UMOV UR5, 0x140 ;  /* 0x0000014000057882 */ /* 0x000fc60000000000 */
[----:B------:R-:W-:-:S04]  /*0220*/  ULOP3.LUT UR5, UR5, 0xf, UR4, 0xf8, !UPT ;  /* 0x0000000f05057892 */ /* 0x000fc8000f8ef804 */
[----:B------:R-:W-:Y:S01]  /*0230*/  USHF.L.U32 UR5, UR5, 0x14, URZ ;  /* 0x0000001405057899 */ /* 0x000fe2000800063f */
[----:B------:R-:W-:Y:S01]  /*0240*/  UMOV UR4, URZ ;  /* 0x0000003f00047c82 */ /* 0x000fe20008000000 */
[----:B------:R0:W4:Y:S01]  /*0250*/  @!P0 LDG.E.EL.64 R4, desc[UR8][R14.64] ;  /* 0x000000080e048981 */ /* 0x000122000c2e1b00 */
[----:B------:R-:W-:Y:S02]  /*0260*/  CS2R R10, SRZ ;  /* 0x00000000000a7805 */ /* 0x000fe4000001ff00 */
[----:B--2---:R-:W-:Y:S01]  /*0270*/  CS2R R8, SRZ ;  /* 0x0000000000087805 */ /* 0x004fe2000001ff00 */
[----:B------:R-:W4:Y:S04]  /*0280*/  @!P0 LDG.E.64 R12, desc[UR6][R6.64] ;  /* 0x00000006060c8981 */ /* 0x000f28000c1e1b00 */
[----:B------:R-:W2:Y:S04]  /*0290*/  @!P0 LDG.E.EL.64 R10, desc[UR4][R16.64] ;  /* 0x00000004100a8981 */ /* 0x000ea8000c2e1b00 */
[----:B------:R-:W2:Y:S01]  /*02a0*/  @!P0 LDG.E.EL.64 R8, desc[UR4][R18.64] ;  /* 0x0000000412088981 */ /* 0x000ea2000c2e1b00 */
[----:B0-----:R-:W-:Y:S01]  /*02b0*/  HFMA2.MMA R15, -RZ, RZ, 1.625, 0 ;  /* 0x3e800000ff0f7435 */ /* 0x001fe200000001ff */
[----:B---3--:R-:W-:Y:S01]  /*02c0*/  FADD R2, R2, 9.9999997473787516356e-06 ;  /* 0x3727c5ac02027421 */ /* 0x008fe20000000000 */
[----:B------:R-:W-:-:S03]  /*02d0*/  FADD R3, R3, 9.9999997473787516356e-06 ;  /* 0x3727c5ac03037421 */ /* 0x000fc60000000000 */
[----:B------:R-:W0:Y:S08]  /*02e0*/  MUFU.SQRT R0, R2 ;  /* 0x0000000200007308 */ /* 0x000e300000002000 */
[----:B------:R1:W3:Y:S01]  /*02f0*/  MUFU.SQRT R14, R3 ;  /* 0x00000003000e7308 */ /* 0x0002e20000002000 */
[----:B----4-:R-:W-:Y:S01]  /*0300*/  FADD R4, -R4, R12 ;  /* 0x0000000c04047221 */ /* 0x010fe20000000100 */
[C---:B0-----:R-:W-:Y:S01]  /*0310*/  FSETP.GT.AND P1, PT, |R0|.reuse, 8.50705917302346158658e+37, PT ;  /* 0x7e8000000000780b */ /* 0x041fe20003f24200 */
[----:B------:R-:W-:Y:S01]  /*0320*/  FADD R5, -R5, R13 ;  /* 0x0000000d05057221 */ /* 0x000fe20000000100 */
[----:B------:R-:W-:-:S02]  /*0330*/  FSETP.GEU.AND P3, PT, |R0|, 1.175494350822287508e-38, PT ;  /* 0x008000000000780b */ /* 0x000fc40003f6e200 */
[C---:B-1----:R-:W-:Y:S02]  /*0340*/  FSEL R3, R15.reuse, 1, P1 ;  /* 0x3f8000000f037808 */ /* 0x042fe40000800000 */
[C---:B---3--:R-:W-:Y:S02]  /*0350*/  FSETP.GT.AND P2, PT, |R14|.reuse, 8.50705917302346158658e+37, PT ;  /* 0x7e8000000e00780b */ /* 0x048fe40003f44200 */
[----:B------:R-:W-:Y:S02]  /*0360*/  FSETP.GEU.AND P4, PT, |R14|, 1.175494350822287508e-38, PT ;  /* 0x008000000e00780b */ /* 0x000fe40003f8e200 */
[----:B------:R-:W-:-:S03]  /*0370*/  FSEL R15, R15, 1, P2 ;  /* 0x3f8000000f0f7808 */ /* 0x000fc60001000000 */
[----:B------:R-:W-:Y:S02]  /*0380*/  @P1 FMUL R0, R0, 0.25 ;  /* 0x3e80000000001820 */ /* 0x000fe40000400000 */
[----:B------:R-:W-:Y:S02]  /*0390*/  @!P3 FMUL R3, R3, 16777216 ;  /* 0x4b8000000303b820 */ /* 0x000fe40000400000 */
[----:B------:R-:W-:Y:S02]  /*03a0*/  @!P3 FMUL R0, R0, 16777216 ;  /* 0x4b8000000000b820 */ /* 0x000fe40000400000 */
[----:B------:R-:W-:-:S04]  /*03b0*/  @P2 FMUL R14, R14, 0.25 ;  /* 0x3e8000000e0e2820 */ /* 0x000fc80000400000 */
[----:B------:R-:W0:Y:S01]  /*03c0*/  MUFU.RCP R0, R0 ;  /* 0x0000000000007308 */ /* 0x000e220000001000 */
[----:B------:R-:W-:Y:S01]  /*03d0*/  @!P4 FMUL R15, R15, 16777216 ;  /* 0x4b8000000f0fc820 */ /* 0x000fe20000400000 */
[----:B------:R-:W-:-:S06]  /*03e0*/  @!P4 FMUL R14, R14, 16777216 ;  /* 0x4b8000000e0ec820 */ /* 0x000fcc0000400000 */
[----:B------:R-:W1:Y:S01]  /*03f0*/  MUFU.RCP R14, R14 ;  /* 0x0000000e000e7308 */ /* 0x000e620000001000 */
[----:B0-----:R-:W-:-:S04]  /*0400*/  FMUL R3, R0, R3 ;  /* 0x0000000300037220 */ /* 0x001fc80000400000 */
[----:B------:R-:W-:Y:S01]  /*0410*/  FMUL R3, R4, R3 ;  /* 0x0000000304037220 */ /* 0x000fe20000400000 */
[----:B-1----:R-:W-:-:S03]  /*0420*/  FMUL R2, R14, R15 ;  /* 0x0000000f0e027220 */ /* 0x002fc60000400000 */
[----:B--2---:R-:W-:Y:S01]  /*0430*/  FFMA R3, R3, R10, R8 ;  /* 0x0000000a03037223 */ /* 0x004fe20000000008 */
[----:B------:R-:W-:-:S04]  /*0440*/  FMUL R2, R5, R2 ;  /* 0x0000000205027220 */ /* 0x000fc80000400000 */
[----:B------:R-:W-:Y:S01]  /*0450*/  FMNMX.NAN R4, RZ, R3, !PT ;  /* 0x00000003ff047209 */ /* 0x000fe20007820000 */
[----:B------:R-:W-:-:S03]  /*0460*/  FFMA R2, R2, R11, R9 ;  /* 0x0000000b02027223 */ /* 0x000fc60000000009 */
[C---:B------:R-:W-:Y:S02]  /*0470*/  FSETP.GEU.AND P3, PT, R4.reuse, 6, PT ;  /* 0x40c000000400780b */ /* 0x040fe40003f6e000 */
[----:B------:R-:W-:Y:S02]  /*0480*/  FSETP.NAN.AND P1, PT, R4, R4, PT ;  /* 0x000000040400720b */ /* 0x000fe40003f28000 */
[----:B------:R-:W-:-:S04]  /*0490*/  FMNMX.NAN R5, RZ, R2, !PT ;  /* 0x00000002ff057209 */ /* 0x000fc80007820000 */
[C---:B------:R-:W-:Y:S02]  /*04a0*/  FSETP.GEU.AND P4, PT, R5.reuse, 6, PT ;  /* 0x40c000000500780b */ /* 0x040fe40003f8e000 */
[----:B------:R-:W-:-:S03]  /*04b0*/  FSETP.NAN.AND P2, PT, R5, R5, PT ;  /* 0x000000050500720b */ /* 0x000fc60003f48000 */
[----:B------:R-:W-:-:S08]  /*04c0*/  @P3 SEL R4, R4, 0x40c00000, P1 ;  /* 0x40c0000004043807 */ /* 0x000fd00000800000 */
[----:B------:R-:W-:Y:S01]  /*04d0*/  @P4 SEL R5, R5, 0x40c00000, P2 ;  /* 0x40c0000005054807 */ /* 0x000fe20001000000 */
[----:B------:R-:W-:Y:S06]  /*04e0*/  @P0 EXIT ;  /* 0x000000000000094d */ /* 0x000fec0003800000 */
[----:B------:R-:W-:Y:S01]  /*04f0*/  STG.E.64 desc[UR6][R6.64], R4 ;  /* 0x0000000406007986 */ /* 0x000fe2000c101b06 */
[----:B------:R-:W-:Y:S05]  /*0500*/  EXIT ;  /* 0x000000000000794d */ /* 0x000fea0003800000 */
.L_x_0:
[----:B------:R-:W-:-:S00]  /*0510*/  BRA `(.L_x_0) ;  /* 0xfffffffc00fc7947 */ /* 0x000fc0000383ffff */
[----:B------:R-:W-:-:S00]  /*0520*/  NOP ;  /* 0x0000000000007918 */ /* 0x000fc00000000000 */
        /* <DEDUP_REMOVED lines=13> */
.L_x_1:


//--------------------- .nv.global.init           --------------------------
	.section	.nv.global.init,"aw",@progbits
.nv.global.init:
	.type		_$_str,@object
	.size		_$_str,(_$_str_$_2 - _$_str)
_$_str:
        /*0000*/ 	.byte	0x5f, 0x5f, 0x43, 0x55, 0x44, 0x41, 0x5f, 0x46, 0x54, 0x5a, 0x00
	.type		_$_str_$_2,@object
	.size		_$_str_$_2,(.L_1 - _$_str_$_2)
_$_str_$_2:
        /*000b*/ 	.byte	0x5f, 0x5f, 0x43, 0x55, 0x44, 0x41, 0x5f, 0x50, 0x52, 0x45, 0x43, 0x5f, 0x53, 0x51, 0x52, 0x54
        /*001b*/ 	.byte	0x00
.L_1:


//--------------------- .nv.shared.reserved.0     --------------------------
	.section	.nv.shared.reserved.0,"aw",@nobits
	.weak		__nv_reservedSMEM_offset_0_alias
	.size		__nv_reservedSMEM_offset_0_alias, 0, 0
	.other		__nv_reservedSMEM_offset_0_alias,@"STO_CUDA_RESERVED_SHARED STV_DEFAULT"
__nv_reservedSMEM_offset_0_alias:
	.zero		0


//--------------------- .nv.constant0.triton_poi_fused__native_batch_norm_legit_no_training_hardtanh_11 --------------------------
	.section	.nv.constant0.triton_poi_fused__native_batch_norm_legit_no_training_hardtanh_11,"a",@progbits
	.sectionflags	@""
	.align	4
.nv.constant0.triton_poi_fused__native_batch_norm_legit_no_training_hardtanh_11:
	.zero		584


//--------------------- SYMBOLS --------------------------

	.type		.nv.reservedSmem.offset0,@object
	.size		.nv.reservedSmem.offset0,0x4
